	.headerflags	@"EF_CUDA_TEXMODE_UNIFIED EF_CUDA_64BIT_ADDRESS EF_CUDA_ACCELERATORS EF_CUDA_SM90 EF_CUDA_VIRTUAL_SM(EF_CUDA_SM90)"
	.elftype	@"ET_EXEC"


//--------------------- .nv.info                  --------------------------
	.section	.nv.info,"",@"SHT_CUDA_INFO"
	.align	4


	//----- nvinfo : EIATTR_REGCOUNT
	.align		4
        /*0000*/ 	.byte	0x04, 0x2f
        /*0002*/ 	.short	(.L_1 - .L_0)
	.align		4
.L_0:
        /*0004*/ 	.word	index@(triton_poi_fused_cat_21)
        /*0008*/ 	.word	0x00000010


	//----- nvinfo : EIATTR_MIN_STACK_SIZE
	.align		4
.L_1:
        /*000c*/ 	.byte	0x04, 0x12
        /*000e*/ 	.short	(.L_3 - .L_2)
	.align		4
.L_2:
        /*0010*/ 	.word	index@(triton_poi_fused_cat_21)
        /*0014*/ 	.word	0x00000000


	//----- nvinfo : EIATTR_FRAME_SIZE
	.align		4
.L_3:
        /*0018*/ 	.byte	0x04, 0x11
        /*001a*/ 	.short	(.L_5 - .L_4)
	.align		4
.L_4:
        /*001c*/ 	.word	index@(triton_poi_fused_cat_21)
        /*0020*/ 	.word	0x00000000


	//----- nvinfo : EIATTR_MIN_STACK_SIZE
	.align		4
.L_5:
        /*0024*/ 	.byte	0x04, 0x12
        /*0026*/ 	.short	(.L_7 - .L_6)
	.align		4
.L_6:
        /*0028*/ 	.word	index@(triton_poi_fused_cat_21)
        /*002c*/ 	.word	0x00000000
.L_7:


//--------------------- .nv.info.triton_poi_fused_cat_21 --------------------------
	.section	.nv.info.triton_poi_fused_cat_21,"",@"SHT_CUDA_INFO"
	.sectionflags	@""
	.align	4


	//----- nvinfo : EIATTR_CUDA_API_VERSION
	.align		4
        /*0000*/ 	.byte	0x04, 0x37
        /*0002*/ 	.short	(.L_9 - .L_8)
.L_8:
        /*0004*/ 	.word	0x0000007c


	//----- nvinfo : EIATTR_KPARAM_INFO
	.align		4
.L_9:
        /*0008*/ 	.byte	0x04, 0x17
        /*000a*/ 	.short	(.L_11 - .L_10)
.L_10:
        /*000c*/ 	.word	0x00000000
        /*0010*/ 	.short	0x0004
        /*0012*/ 	.short	0x0020
        /*0014*/ 	.byte	0x00, 0xf0, 0x11, 0x00


	//----- nvinfo : EIATTR_KPARAM_INFO
	.align		4
.L_11:
        /*0018*/ 	.byte	0x04, 0x17
        /*001a*/ 	.short	(.L_13 - .L_12)
.L_12:
        /*001c*/ 	.word	0x00000000
        /*0020*/ 	.short	0x0003
        /*0022*/ 	.short	0x0018
        /*0024*/ 	.byte	0x00, 0xf4, 0x21, 0x00


	//----- nvinfo : EIATTR_KPARAM_INFO
	.align		4
.L_13:
        /*0028*/ 	.byte	0x04, 0x17
        /*002a*/ 	.short	(.L_15 - .L_14)
.L_14:
        /*002c*/ 	.word	0x00000000
        /*0030*/ 	.short	0x0002
        /*0032*/ 	.short	0x0010
        /*0034*/ 	.byte	0x00, 0xf4, 0x21, 0x00


	//----- nvinfo : EIATTR_KPARAM_INFO
	.align		4
.L_15:
        /*0038*/ 	.byte	0x04, 0x17
        /*003a*/ 	.short	(.L_17 - .L_16)
.L_16:
        /*003c*/ 	.word	0x00000000
        /*0040*/ 	.short	0x0001
        /*0042*/ 	.short	0x0008
        /*0044*/ 	.byte	0x00, 0xf4, 0x21, 0x00


	//----- nvinfo : EIATTR_KPARAM_INFO
	.align		4
.L_17:
        /*0048*/ 	.byte	0x04, 0x17
        /*004a*/ 	.short	(.L_19 - .L_18)
.L_18:
        /*004c*/ 	.word	0x00000000
        /*0050*/ 	.short	0x0000
        /*0052*/ 	.short	0x0000
        /*0054*/ 	.byte	0x00, 0xf4, 0x21, 0x00


	//----- nvinfo : EIATTR_SPARSE_MMA_MASK
	.align		4
.L_19:
        /*0058*/ 	.byte	0x03, 0x50
        /*005a*/ 	.short	0x0000


	//----- nvinfo : EIATTR_MAXREG_COUNT
	.align		4
        /*005c*/ 	.byte	0x03, 0x1b
        /*005e*/ 	.short	0x00ff


	//----- nvinfo : EIATTR_EXIT_INSTR_OFFSETS
	.align		4
        /*0060*/ 	.byte	0x04, 0x1c
        /*0062*/ 	.short	(.L_21 - .L_20)


	//   ....[0]....
.L_20:
        /*0064*/ 	.word	0x00000240


	//   ....[1]....
        /*0068*/ 	.word	0x00000260


	//----- nvinfo : EIATTR_REQNTID
	.align		4
.L_21:
        /*006c*/ 	.byte	0x04, 0x10
        /*006e*/ 	.short	(.L_23 - .L_22)
.L_22:
        /*0070*/ 	.word	0x00000080
        /*0074*/ 	.word	0x00000001
        /*0078*/ 	.word	0x00000001


	//----- nvinfo : EIATTR_CBANK_PARAM_SIZE
	.align		4
.L_23:
        /*007c*/ 	.byte	0x03, 0x19
        /*007e*/ 	.short	0x0024


	//----- nvinfo : EIATTR_PARAM_CBANK
	.align		4
        /*0080*/ 	.byte	0x04, 0x0a
        /*0082*/ 	.short	(.L_25 - .L_24)
	.align		4
.L_24:
        /*0084*/ 	.word	index@(.nv.constant0.triton_poi_fused_cat_21)
        /*0088*/ 	.short	0x0210
        /*008a*/ 	.short	0x0024


	//----- nvinfo : EIATTR_SW_WAR
	.align		4
.L_25:
        /*008c*/ 	.byte	0x04, 0x36
        /*008e*/ 	.short	(.L_27 - .L_26)
.L_26:
        /*0090*/ 	.word	0x00000008
.L_27:


//--------------------- .nv.callgraph             --------------------------
	.section	.nv.callgraph,"",@"SHT_CUDA_CALLGRAPH"
	.align	4
	.sectionentsize	8
	.align		4
        /*0000*/ 	.word	0x00000000
	.align		4
        /*0004*/ 	.word	0xffffffff
	.align		4
        /*0008*/ 	.word	0x00000000
	.align		4
        /*000c*/ 	.word	0xfffffffe
	.align		4
        /*0010*/ 	.word	0x00000000
	.align		4
        /*0014*/ 	.word	0xfffffffd
	.align		4
        /*0018*/ 	.word	0x00000000
	.align		4
        /*001c*/ 	.word	0xfffffffc


//--------------------- .text.triton_poi_fused_cat_21 --------------------------
	.section	.text.triton_poi_fused_cat_21,"ax",@progbits
	.align	128
        .global         triton_poi_fused_cat_21
        .type           triton_poi_fused_cat_21,@function
        .size           triton_poi_fused_cat_21,(.L_x_1 - triton_poi_fused_cat_21)
        .other          triton_poi_fused_cat_21,@"STO_CUDA_ENTRY STV_DEFAULT"
triton_poi_fused_cat_21:
.text.triton_poi_fused_cat_21:
[----:B------:R-:W0:Y:S02]  /*0000*/  LDC R1, c[0x0][0x28] ;  /* 0x00000a00ff017b82 */ /* 0x000e240000000800 */
[----:B------:R-:W1:Y:S01]  /*0010*/  S2R R0, SR_TID.X ;  /* 0x0000000000007919 */ /* 0x000e620000002100 */
[----:B------:R-:W2:Y:S01]  /*0020*/  LDC.64 R4, c[0x0][0x218] ;  /* 0x00008600ff047b82 */ /* 0x000ea20000000a00 */
[----:B------:R-:W-:Y:S01]  /*0030*/  IMAD.MOV.U32 R10, RZ, RZ, RZ ;  /* 0x000000ffff0a7224 */ /* 0x000fe200078e00ff */
[----:B------:R-:W-:Y:S01]  /*0040*/  ULDC.64 UR4, c[0x0][0x208] ;  /* 0x0000820000047ab9 */ /* 0x000fe20000000a00 */
[----:B------:R-:W3:Y:S01]  /*0050*/  S2R R11, SR_CTAID.X ;  /* 0x00000000000b7919 */ /* 0x000ee20000002500 */
[----:B------:R-:W-:-:S04]  /*0060*/  IMAD.MOV.U32 R12, RZ, RZ, RZ ;  /* 0x000000ffff0c7224 */ /* 0x000fc800078e00ff */
[----:B------:R-:W4:Y:S01]  /*0070*/  LDC.64 R6, c[0x0][0x220] ;  /* 0x00008800ff067b82 */ /* 0x000f220000000a00 */
[----:B-1----:R-:W-:-:S05]  /*0080*/  LOP3.LUT R0, R0, 0x7f, RZ, 0xc0, !PT ;  /* 0x0000007f00007812 */ /* 0x002fca00078ec0ff */
[----:B---3--:R-:W-:-:S04]  /*0090*/  IMAD R11, R11, 0x80, R0 ;  /* 0x000000800b0b7824 */ /* 0x008fc800078e0200 */
[C---:B------:R-:W-:Y:S01]  /*00a0*/  IMAD.HI R0, R11.reuse, 0x2aaaaaab, RZ ;  /* 0x2aaaaaab0b007827 */ /* 0x040fe200078e02ff */
[----:B------:R-:W-:-:S04]  /*00b0*/  ISETP.GE.AND P3, PT, R11, 0xc00, PT ;  /* 0x00000c000b00780c */ /* 0x000fc80003f66270 */
[----:B------:R-:W-:-:S04]  /*00c0*/  SHF.R.U32.HI R3, RZ, 0x1f, R0 ;  /* 0x0000001fff037819 */ /* 0x000fc80000011600 */
[----:B------:R-:W-:Y:S02]  /*00d0*/  LEA.HI.SX32 R0, R0, R3, 0x1d ;  /* 0x0000000300007211 */ /* 0x000fe400078feaff */
[----:B------:R-:W1:Y:S03]  /*00e0*/  LDC.64 R2, c[0x0][0x210] ;  /* 0x00008400ff027b82 */ /* 0x000e660000000a00 */
[----:B------:R-:W-:-:S04]  /*00f0*/  IMAD R9, R0, -0x30, R11 ;  /* 0xffffffd000097824 */ /* 0x000fc800078e020b */
[----:B------:R-:W-:Y:S01]  /*0100*/  IMAD R13, R0, 0x10, R9 ;  /* 0x00000010000d7824 */ /* 0x000fe200078e0209 */
[C---:B------:R-:W-:Y:S01]  /*0110*/  LOP3.LUT R8, R9.reuse, 0xfffffff0, RZ, 0xc0, !PT ;  /* 0xfffffff009087812 */ /* 0x040fe200078ec0ff */
[----:B------:R-:W-:Y:S01]  /*0120*/  IMAD.MOV.U32 R0, RZ, RZ, RZ ;  /* 0x000000ffff007224 */ /* 0x000fe200078e00ff */
[----:B------:R-:W-:Y:S01]  /*0130*/  ISETP.GE.AND P4, PT, R9, 0x10, PT ;  /* 0x000000100900780c */ /* 0x000fe20003f86270 */
[----:B--2---:R-:W-:Y:S01]  /*0140*/  IMAD.WIDE R4, R13, 0x4, R4 ;  /* 0x000000040d047825 */ /* 0x004fe200078e0204 */
[----:B------:R-:W-:Y:S02]  /*0150*/  ISETP.NE.AND P5, PT, R8, 0x10, PT ;  /* 0x000000100800780c */ /* 0x000fe40003fa5270 */
[----:B------:R-:W-:Y:S01]  /*0160*/  ISETP.LT.AND P0, PT, R11, 0xc00, !P4 ;  /* 0x00000c000b00780c */ /* 0x000fe20006701270 */
[----:B----4-:R-:W-:Y:S01]  /*0170*/  IMAD.WIDE R6, R13, 0x4, R6 ;  /* 0x000000040d067825 */ /* 0x010fe200078e0206 */
[----:B------:R-:W-:Y:S02]  /*0180*/  ISETP.LT.AND P1, PT, R11, 0xc00, !P5 ;  /* 0x00000c000b00780c */ /* 0x000fe40006f21270 */
[----:B------:R-:W-:-:S02]  /*0190*/  ISETP.GT.AND P2, PT, R9, 0x1f, !P3 ;  /* 0x0000001f0900780c */ /* 0x000fc40005f44270 */
[----:B------:R-:W2:Y:S01]  /*01a0*/  LDC.64 R8, c[0x0][0x228] ;  /* 0x00008a00ff087b82 */ /* 0x000ea20000000a00 */
[----:B-1----:R-:W-:-:S08]  /*01b0*/  IMAD.WIDE R2, R13, 0x4, R2 ;  /* 0x000000040d027825 */ /* 0x002fd000078e0202 */
[----:B------:R-:W3:Y:S04]  /*01c0*/  @P1 LDG.E.EL R10, desc[UR4][R4.64+-0x40] ;  /* 0xffffc004040a1981 */ /* 0x000ee8000c2e1900 */
[----:B------:R-:W4:Y:S04]  /*01d0*/  @P0 LDG.E.EL R0, desc[UR4][R2.64] ;  /* 0x0000000402000981 */ /* 0x000f28000c2e1900 */
[----:B------:R-:W5:Y:S01]  /*01e0*/  @P2 LDG.E.EL R12, desc[UR4][R6.64+-0x80] ;  /* 0xffff8004060c2981 */ /* 0x000f62000c2e1900 */
[----:B--2---:R-:W-:Y:S01]  /*01f0*/  IMAD.WIDE R8, R11, 0x4, R8 ;  /* 0x000000040b087825 */ /* 0x004fe200078e0208 */
[----:B---3--:R-:W-:-:S02]  /*0200*/  SEL R10, R10, RZ, P1 ;  /* 0x000000ff0a0a7207 */ /* 0x008fc40000800000 */
[----:B----4-:R-:W-:Y:S02]  /*0210*/  SEL R13, R0, RZ, P0 ;  /* 0x000000ff000d7207 */ /* 0x010fe40000000000 */
[----:B-----5:R-:W-:-:S04]  /*0220*/  @P5 SEL R10, R12, RZ, P2 ;  /* 0x000000ff0c0a5207 */ /* 0x020fc80001000000 */
[----:B------:R-:W-:Y:S01]  /*0230*/  SEL R13, R13, R10, !P4 ;  /* 0x0000000a0d0d7207 */ /* 0x000fe20006000000 */
[----:B------:R-:W-:Y:S06]  /*0240*/  @P3 EXIT ;  /* 0x000000000000394d */ /* 0x000fec0003800000 */
[----:B------:R-:W-:Y:S01]  /*0250*/  STG.E desc[UR4][R8.64], R13 ;  /* 0x0000000d08007986 */ /* 0x000fe2000c101904 */
[----:B------:R-:W-:Y:S05]  /*0260*/  EXIT ;  /* 0x000000000000794d */ /* 0x000fea0003800000 */
.L_x_0:
[----:B------:R-:W-:-:S00]  /*0270*/  BRA `(.L_x_0) ;  /* 0xfffffffc00fc7947 */ /* 0x000fc0000383ffff */
[----:B------:R-:W-:-:S00]  /*0280*/  NOP ;  /* 0x0000000000007918 */ /* 0x000fc00000000000 */
[----:B------:R-:W-:-:S00]  /*0290*/  NOP ;  /* 0x0000000000007918 */ /* 0x000fc00000000000 */
[----:B------:R-:W-:-:S00]  /*02a0*/  NOP ;  /* 0x0000000000007918 */ /* 0x000fc00000000000 */
[----:B------:R-:W-:-:S00]  /*02b0*/  NOP ;  /* 0x0000000000007918 */ /* 0x000fc00000000000 */
[----:B------:R-:W-:-:S00]  /*02c0*/  NOP ;  /* 0x0000000000007918 */ /* 0x000fc00000000000 */
[----:B------:R-:W-:-:S00]  /*02d0*/  NOP ;  /* 0x0000000000007918 */ /* 0x000fc00000000000 */
[----:B------:R-:W-:-:S00]  /*02e0*/  NOP ;  /* 0x0000000000007918 */ /* 0x000fc00000000000 */
[----:B------:R-:W-:-:S00]  /*02f0*/  NOP ;  /* 0x0000000000007918 */ /* 0x000fc00000000000 */
.L_x_1:


//--------------------- .nv.constant0.triton_poi_fused_cat_21 --------------------------
	.section	.nv.constant0.triton_poi_fused_cat_21,"a",@progbits
	.sectionflags	@""
	.align	4
.nv.constant0.triton_poi_fused_cat_21:
	.zero		564
